	.headerflags	@"EF_CUDA_TEXMODE_UNIFIED EF_CUDA_64BIT_ADDRESS EF_CUDA_ACCELERATORS EF_CUDA_SM90 EF_CUDA_VIRTUAL_SM(EF_CUDA_SM90)"
	.elftype	@"ET_EXEC"


//--------------------- .nv.info                  --------------------------
	.section	.nv.info,"",@"SHT_CUDA_INFO"
	.align	4


	//----- nvinfo : EIATTR_REGCOUNT
	.align		4
        /*0000*/ 	.byte	0x04, 0x2f
        /*0002*/ 	.short	(.L_3 - .L_2)
	.align		4
.L_2:
        /*0004*/ 	.word	index@(triton_poi_fused__native_batch_norm_legit_no_training_convolution_9)
        /*0008*/ 	.word	0x00000013


	//----- nvinfo : EIATTR_MIN_STACK_SIZE
	.align		4
.L_3:
        /*000c*/ 	.byte	0x04, 0x12
        /*000e*/ 	.short	(.L_5 - .L_4)
	.align		4
.L_4:
        /*0010*/ 	.word	index@(triton_poi_fused__native_batch_norm_legit_no_training_convolution_9)
        /*0014*/ 	.word	0x00000000


	//----- nvinfo : EIATTR_FRAME_SIZE
	.align		4
.L_5:
        /*0018*/ 	.byte	0x04, 0x11
        /*001a*/ 	.short	(.L_7 - .L_6)
	.align		4
.L_6:
        /*001c*/ 	.word	index@(triton_poi_fused__native_batch_norm_legit_no_training_convolution_9)
        /*0020*/ 	.word	0x00000000


	//----- nvinfo : EIATTR_MIN_STACK_SIZE
	.align		4
.L_7:
        /*0024*/ 	.byte	0x04, 0x12
        /*0026*/ 	.short	(.L_9 - .L_8)
	.align		4
.L_8:
        /*0028*/ 	.word	index@(triton_poi_fused__native_batch_norm_legit_no_training_convolution_9)
        /*002c*/ 	.word	0x00000000
.L_9:


//--------------------- .nv.info.triton_poi_fused__native_batch_norm_legit_no_training_convolution_9 --------------------------
	.section	.nv.info.triton_poi_fused__native_batch_norm_legit_no_training_convolution_9,"",@"SHT_CUDA_INFO"
	.sectionflags	@""
	.align	4


	//----- nvinfo : EIATTR_CUDA_API_VERSION
	.align		4
        /*0000*/ 	.byte	0x04, 0x37
        /*0002*/ 	.short	(.L_11 - .L_10)
.L_10:
        /*0004*/ 	.word	0x0000007c


	//----- nvinfo : EIATTR_KPARAM_INFO
	.align		4
.L_11:
        /*0008*/ 	.byte	0x04, 0x17
        /*000a*/ 	.short	(.L_13 - .L_12)
.L_12:
        /*000c*/ 	.word	0x00000000
        /*0010*/ 	.short	0x0007
        /*0012*/ 	.short	0x0038
        /*0014*/ 	.byte	0x00, 0xf0, 0x11, 0x00


	//----- nvinfo : EIATTR_KPARAM_INFO
	.align		4
.L_13:
        /*0018*/ 	.byte	0x04, 0x17
        /*001a*/ 	.short	(.L_15 - .L_14)
.L_14:
        /*001c*/ 	.word	0x00000000
        /*0020*/ 	.short	0x0006
        /*0022*/ 	.short	0x0030
        /*0024*/ 	.byte	0x00, 0xf4, 0x21, 0x00


	//----- nvinfo : EIATTR_KPARAM_INFO
	.align		4
.L_15:
        /*0028*/ 	.byte	0x04, 0x17
        /*002a*/ 	.short	(.L_17 - .L_16)
.L_16:
        /*002c*/ 	.word	0x00000000
        /*0030*/ 	.short	0x0005
        /*0032*/ 	.short	0x0028
        /*0034*/ 	.byte	0x00, 0xf4, 0x21, 0x00


	//----- nvinfo : EIATTR_KPARAM_INFO
	.align		4
.L_17:
        /*0038*/ 	.byte	0x04, 0x17
        /*003a*/ 	.short	(.L_19 - .L_18)
.L_18:
        /*003c*/ 	.word	0x00000000
        /*0040*/ 	.short	0x0004
        /*0042*/ 	.short	0x0020
        /*0044*/ 	.byte	0x00, 0xf4, 0x21, 0x00


	//----- nvinfo : EIATTR_KPARAM_INFO
	.align		4
.L_19:
        /*0048*/ 	.byte	0x04, 0x17
        /*004a*/ 	.short	(.L_21 - .L_20)
.L_20:
        /*004c*/ 	.word	0x00000000
        /*0050*/ 	.short	0x0003
        /*0052*/ 	.short	0x0018
        /*0054*/ 	.byte	0x00, 0xf4, 0x21, 0x00


	//----- nvinfo : EIATTR_KPARAM_INFO
	.align		4
.L_21:
        /*0058*/ 	.byte	0x04, 0x17
        /*005a*/ 	.short	(.L_23 - .L_22)
.L_22:
        /*005c*/ 	.word	0x00000000
        /*0060*/ 	.short	0x0002
        /*0062*/ 	.short	0x0010
        /*0064*/ 	.byte	0x00, 0xf4, 0x21, 0x00


	//----- nvinfo : EIATTR_KPARAM_INFO
	.align		4
.L_23:
        /*0068*/ 	.byte	0x04, 0x17
        /*006a*/ 	.short	(.L_25 - .L_24)
.L_24:
        /*006c*/ 	.word	0x00000000
        /*0070*/ 	.short	0x0001
        /*0072*/ 	.short	0x0008
        /*0074*/ 	.byte	0x00, 0xf4, 0x21, 0x00


	//----- nvinfo : EIATTR_KPARAM_INFO
	.align		4
.L_25:
        /*0078*/ 	.byte	0x04, 0x17
        /*007a*/ 	.short	(.L_27 - .L_26)
.L_26:
        /*007c*/ 	.word	0x00000000
        /*0080*/ 	.short	0x0000
        /*0082*/ 	.short	0x0000
        /*0084*/ 	.byte	0x00, 0xf4, 0x21, 0x00


	//----- nvinfo : EIATTR_SPARSE_MMA_MASK
	.align		4
.L_27:
        /*0088*/ 	.byte	0x03, 0x50
        /*008a*/ 	.short	0x0000


	//----- nvinfo : EIATTR_MAXREG_COUNT
	.align		4
        /*008c*/ 	.byte	0x03, 0x1b
        /*008e*/ 	.short	0x00ff


	//----- nvinfo : EIATTR_EXIT_INSTR_OFFSETS
	.align		4
        /*0090*/ 	.byte	0x04, 0x1c
        /*0092*/ 	.short	(.L_29 - .L_28)


	//   ....[0]....
.L_28:
        /*0094*/ 	.word	0x00000320


	//----- nvinfo : EIATTR_REQNTID
	.align		4
.L_29:
        /*0098*/ 	.byte	0x04, 0x10
        /*009a*/ 	.short	(.L_31 - .L_30)
.L_30:
        /*009c*/ 	.word	0x00000080
        /*00a0*/ 	.word	0x00000001
        /*00a4*/ 	.word	0x00000001


	//----- nvinfo : EIATTR_CBANK_PARAM_SIZE
	.align		4
.L_31:
        /*00a8*/ 	.byte	0x03, 0x19
        /*00aa*/ 	.short	0x003c


	//----- nvinfo : EIATTR_PARAM_CBANK
	.align		4
        /*00ac*/ 	.byte	0x04, 0x0a
        /*00ae*/ 	.short	(.L_33 - .L_32)
	.align		4
.L_32:
        /*00b0*/ 	.word	index@(.nv.constant0.triton_poi_fused__native_batch_norm_legit_no_training_convolution_9)
        /*00b4*/ 	.short	0x0210
        /*00b6*/ 	.short	0x003c


	//----- nvinfo : EIATTR_SW_WAR
	.align		4
.L_33:
        /*00b8*/ 	.byte	0x04, 0x36
        /*00ba*/ 	.short	(.L_35 - .L_34)
.L_34:
        /*00bc*/ 	.word	0x00000008
.L_35:


//--------------------- .nv.callgraph             --------------------------
	.section	.nv.callgraph,"",@"SHT_CUDA_CALLGRAPH"
	.align	4
	.sectionentsize	8
	.align		4
        /*0000*/ 	.word	0x00000000
	.align		4
        /*0004*/ 	.word	0xffffffff
	.align		4
        /*0008*/ 	.word	0x00000000
	.align		4
        /*000c*/ 	.word	0xfffffffe
	.align		4
        /*0010*/ 	.word	0x00000000
	.align		4
        /*0014*/ 	.word	0xfffffffd
	.align		4
        /*0018*/ 	.word	0x00000000
	.align		4
        /*001c*/ 	.word	0xfffffffc


//--------------------- .nv.constant4             --------------------------
	.section	.nv.constant4,"a",@progbits
	.align	8
	.align		8
.nv.constant4:
        /*0000*/ 	.dword	_$_str
	.align		8
        /*0008*/ 	.dword	_$_str_$_2


//--------------------- .text.triton_poi_fused__native_batch_norm_legit_no_training_convolution_9 --------------------------
	.section	.text.triton_poi_fused__native_batch_norm_legit_no_training_convolution_9,"ax",@progbits
	.align	128
        .global         triton_poi_fused__native_batch_norm_legit_no_training_convolution_9
        .type           triton_poi_fused__native_batch_norm_legit_no_training_convolution_9,@function
        .size           triton_poi_fused__native_batch_norm_legit_no_training_convolution_9,(.L_x_1 - triton_poi_fused__native_batch_norm_legit_no_training_convolution_9)
        .other          triton_poi_fused__native_batch_norm_legit_no_training_convolution_9,@"STO_CUDA_ENTRY STV_DEFAULT"
triton_poi_fused__native_batch_norm_legit_no_training_convolution_9:
.text.triton_poi_fused__native_batch_norm_legit_no_training_convolution_9:
[----:B------:R-:W-:Y:S01]  /*0000*/  LDC R1, c[0x0][0x28] ;  /* 0x00000a00ff017b82 */ /* 0x000fe20000000800 */
[----:B------:R-:W1:Y:S07]  /*0010*/  S2R R0, SR_TID.X ;  /* 0x0000000000007919 */ /* 0x000e6e0000002100 */
[----:B------:R-:W2:Y:S01]  /*0020*/  LDC.64 R10, c[0x0][0x228] ;  /* 0x00008a00ff0a7b82 */ /* 0x000ea20000000a00 */
[----:B------:R-:W-:Y:S01]  /*0030*/  ULDC.64 UR4, c[0x0][0x208] ;  /* 0x0000820000047ab9 */ /* 0x000fe20000000a00 */
[----:B------:R-:W3:Y:S06]  /*0040*/  S2R R3, SR_CTAID.X ;  /* 0x0000000000037919 */ /* 0x000eec0000002500 */
[----:B------:R-:W4:Y:S08]  /*0050*/  LDC.64 R6, c[0x0][0x218] ;  /* 0x00008600ff067b82 */ /* 0x000f300000000a00 */
[----:B------:R-:W5:Y:S08]  /*0060*/  LDC.64 R8, c[0x0][0x220] ;  /* 0x00008800ff087b82 */ /* 0x000f700000000a00 */
[----:B------:R-:W5:Y:S01]  /*0070*/  LDC.64 R12, c[0x0][0x230] ;  /* 0x00008c00ff0c7b82 */ /* 0x000f620000000a00 */
[----:B-1----:R-:W-:-:S07]  /*0080*/  LOP3.LUT R0, R0, 0x7f, RZ, 0xc0, !PT ;  /* 0x0000007f00007812 */ /* 0x002fce00078ec0ff */
[----:B------:R-:W1:Y:S01]  /*0090*/  LDC.64 R4, c[0x0][0x238] ;  /* 0x00008e00ff047b82 */ /* 0x000e620000000a00 */
[----:B---3--:R-:W-:Y:S02]  /*00a0*/  SHF.R.S32.HI R2, RZ, 0x18, R3 ;  /* 0x00000018ff027819 */ /* 0x008fe40000011403 */
[----:B------:R-:W-:Y:S02]  /*00b0*/  LEA R0, R3, R0, 0x7 ;  /* 0x0000000003007211 */ /* 0x000fe400078e38ff */
[----:B------:R-:W-:-:S04]  /*00c0*/  SGXT R3, R2, 0x1 ;  /* 0x000000010203781a */ /* 0x000fc80000000200 */
[----:B------:R-:W-:-:S04]  /*00d0*/  LEA.HI R3, R3, R0, RZ, 0x6 ;  /* 0x0000000003037211 */ /* 0x000fc800078f30ff */
[----:B------:R-:W-:-:S04]  /*00e0*/  SHF.R.S32.HI R3, RZ, 0x6, R3 ;  /* 0x00000006ff037819 */ /* 0x000fc80000011403 */
[----:B------:R-:W-:-:S04]  /*00f0*/  LEA.HI R2, R3, R3, RZ, 0x7 ;  /* 0x0000000303027211 */ /* 0x000fc800078f38ff */
[----:B------:R-:W-:-:S04]  /*0100*/  LOP3.LUT R2, R2, 0xffffff80, RZ, 0xc0, !PT ;  /* 0xffffff8002027812 */ /* 0x000fc800078ec0ff */
[----:B------:R-:W-:Y:S02]  /*0110*/  IADD3 R15, R3, -R2, RZ ;  /* 0x80000002030f7210 */ /* 0x000fe40007ffe0ff */
[----:B------:R-:W3:Y:S03]  /*0120*/  LDC.64 R2, c[0x0][0x210] ;  /* 0x00008400ff027b82 */ /* 0x000ee60000000a00 */
[----:B--2---:R-:W-:-:S05]  /*0130*/  IMAD.WIDE R10, R15, 0x4, R10 ;  /* 0x000000040f0a7825 */ /* 0x004fca00078e020a */
[----:B------:R2:W2:Y:S01]  /*0140*/  LDG.E.EL R16, desc[UR4][R10.64] ;  /* 0x000000040a107981 */ /* 0x0004a2000c2e1900 */
[----:B----4-:R-:W-:-:S04]  /*0150*/  IMAD.WIDE R6, R15, 0x4, R6 ;  /* 0x000000040f067825 */ /* 0x010fc800078e0206 */
[C---:B-----5:R-:W-:Y:S02]  /*0160*/  IMAD.WIDE R8, R15.reuse, 0x4, R8 ;  /* 0x000000040f087825 */ /* 0x060fe400078e0208 */
[----:B------:R4:W5:Y:S02]  /*0170*/  LDG.E.EL R7, desc[UR4][R6.64] ;  /* 0x0000000406077981 */ /* 0x000964000c2e1900 */
[----:B---3--:R-:W-:Y:S02]  /*0180*/  IMAD.WIDE R2, R0, 0x4, R2 ;  /* 0x0000000400027825 */ /* 0x008fe400078e0202 */
[----:B------:R-:W3:Y:S04]  /*0190*/  LDG.E.EL R8, desc[UR4][R8.64] ;  /* 0x0000000408087981 */ /* 0x000ee8000c2e1900 */
[----:B------:R-:W5:Y:S01]  /*01a0*/  LDG.E R14, desc[UR4][R2.64] ;  /* 0x00000004020e7981 */ /* 0x000f62000c1e1900 */
[----:B0-2---:R-:W-:-:S04]  /*01b0*/  IMAD.WIDE R10, R15, 0x4, R12 ;  /* 0x000000040f0a7825 */ /* 0x005fc800078e020c */
[----:B-1----:R-:W-:Y:S02]  /*01c0*/  IMAD.WIDE R12, R15, 0x4, R4 ;  /* 0x000000040f0c7825 */ /* 0x002fe400078e0204 */
[----:B------:R-:W2:Y:S01]  /*01d0*/  LDG.E.EL R10, desc[UR4][R10.64] ;  /* 0x000000040a0a7981 */ /* 0x000ea2000c2e1900 */
[----:B----4-:R-:W-:Y:S01]  /*01e0*/  HFMA2.MMA R6, -RZ, RZ, 1.625, 0 ;  /* 0x3e800000ff067435 */ /* 0x010fe200000001ff */
[----:B------:R-:W0:Y:S02]  /*01f0*/  LDC.64 R4, c[0x0][0x240] ;  /* 0x00009000ff047b82 */ /* 0x000e240000000a00 */
[----:B------:R-:W2:Y:S01]  /*0200*/  LDG.E.EL R13, desc[UR4][R12.64] ;  /* 0x000000040c0d7981 */ /* 0x000ea2000c2e1900 */
[----:B0-----:R-:W-:-:S04]  /*0210*/  IMAD.WIDE R4, R0, 0x4, R4 ;  /* 0x0000000400047825 */ /* 0x001fc800078e0204 */
[----:B------:R-:W-:-:S04]  /*0220*/  FADD R16, R16, 9.9999997473787516356e-06 ;  /* 0x3727c5ac10107421 */ /* 0x000fc80000000000 */
[----:B------:R-:W0:Y:S02]  /*0230*/  MUFU.SQRT R15, R16 ;  /* 0x00000010000f7308 */ /* 0x000e240000002000 */
[C---:B0-----:R-:W-:Y:S02]  /*0240*/  FSETP.GT.AND P0, PT, R15.reuse, 8.50705917302346158658e+37, PT ;  /* 0x7e8000000f00780b */ /* 0x041fe40003f04000 */
[----:B------:R-:W-:-:S11]  /*0250*/  FSETP.GEU.AND P1, PT, R15, 1.175494350822287508e-38, PT ;  /* 0x008000000f00780b */ /* 0x000fd60003f2e000 */
[----:B------:R-:W-:-:S04]  /*0260*/  @P0 FMUL R15, R15, 0.25 ;  /* 0x3e8000000f0f0820 */ /* 0x000fc80000400000 */
[----:B------:R-:W-:-:S06]  /*0270*/  @!P1 FMUL R15, R15, 16777216 ;  /* 0x4b8000000f0f9820 */ /* 0x000fcc0000400000 */
[----:B------:R-:W0:Y:S01]  /*0280*/  MUFU.RCP R15, R15 ;  /* 0x0000000f000f7308 */ /* 0x000e220000001000 */
[----:B------:R-:W-:Y:S01]  /*0290*/  FSEL R6, R6, 1, P0 ;  /* 0x3f80000006067808 */ /* 0x000fe20000000000 */
[----:B-----5:R-:W-:-:S04]  /*02a0*/  FADD R7, R14, R7 ;  /* 0x000000070e077221 */ /* 0x020fc80000000000 */
[----:B------:R-:W-:Y:S01]  /*02b0*/  @!P1 FMUL R6, R6, 16777216 ;  /* 0x4b80000006069820 */ /* 0x000fe20000400000 */
[----:B---3--:R-:W-:-:S03]  /*02c0*/  FADD R8, -R8, R7 ;  /* 0x0000000708087221 */ /* 0x008fc60000000100 */
[----:B0-----:R-:W-:-:S04]  /*02d0*/  FMUL R9, R15, R6 ;  /* 0x000000060f097220 */ /* 0x001fc80000400000 */
[----:B------:R-:W-:-:S04]  /*02e0*/  FMUL R8, R8, R9 ;  /* 0x0000000908087220 */ /* 0x000fc80000400000 */
[----:B--2---:R-:W-:Y:S01]  /*02f0*/  FFMA R13, R10, R8, R13 ;  /* 0x000000080a0d7223 */ /* 0x004fe2000000000d */
[----:B------:R-:W-:Y:S04]  /*0300*/  STG.E desc[UR4][R2.64], R7 ;  /* 0x0000000702007986 */ /* 0x000fe8000c101904 */
[----:B------:R-:W-:Y:S01]  /*0310*/  STG.E desc[UR4][R4.64], R13 ;  /* 0x0000000d04007986 */ /* 0x000fe2000c101904 */
[----:B------:R-:W-:Y:S05]  /*0320*/  EXIT ;  /* 0x000000000000794d */ /* 0x000fea0003800000 */
.L_x_0:
[----:B------:R-:W-:-:S00]  /*0330*/  BRA `(.L_x_0) ;  /* 0xfffffffc00fc7947 */ /* 0x000fc0000383ffff */
[----:B------:R-:W-:-:S00]  /*0340*/  NOP ;  /* 0x0000000000007918 */ /* 0x000fc00000000000 */
        /* <DEDUP_REMOVED lines=11> */
.L_x_1:


//--------------------- .nv.global.init           --------------------------
	.section	.nv.global.init,"aw",@progbits
.nv.global.init:
	.type		_$_str,@object
	.size		_$_str,(_$_str_$_2 - _$_str)
_$_str:
        /*0000*/ 	.byte	0x5f, 0x5f, 0x43, 0x55, 0x44, 0x41, 0x5f, 0x46, 0x54, 0x5a, 0x00
	.type		_$_str_$_2,@object
	.size		_$_str_$_2,(.L_1 - _$_str_$_2)
_$_str_$_2:
        /*000b*/ 	.byte	0x5f, 0x5f, 0x43, 0x55, 0x44, 0x41, 0x5f, 0x50, 0x52, 0x45, 0x43, 0x5f, 0x53, 0x51, 0x52, 0x54
        /*001b*/ 	.byte	0x00
.L_1:


//--------------------- .nv.constant0.triton_poi_fused__native_batch_norm_legit_no_training_convolution_9 --------------------------
	.section	.nv.constant0.triton_poi_fused__native_batch_norm_legit_no_training_convolution_9,"a",@progbits
	.sectionflags	@""
	.align	4
.nv.constant0.triton_poi_fused__native_batch_norm_legit_no_training_convolution_9:
	.zero		588
